//
// Generated by NVIDIA NVVM Compiler
//
// Compiler Build ID: CL-36424714
// Cuda compilation tools, release 13.0, V13.0.88
// Based on NVVM 20.0.0
//

.version 9.0
.target sm_100
.address_size 64

	// .globl	_Z11convolutionPiS_S_ii

.visible .entry _Z11convolutionPiS_S_ii(
	.param .u64 .ptr .align 1 _Z11convolutionPiS_S_ii_param_0,
	.param .u64 .ptr .align 1 _Z11convolutionPiS_S_ii_param_1,
	.param .u64 .ptr .align 1 _Z11convolutionPiS_S_ii_param_2,
	.param .u32 _Z11convolutionPiS_S_ii_param_3,
	.param .u32 _Z11convolutionPiS_S_ii_param_4
)
{
	.reg .pred 	%p<56>;
	.reg .b32 	%r<136>;
	.reg .b64 	%rd<47>;

	ld.param.u64 	%rd7, [_Z11convolutionPiS_S_ii_param_0];
	ld.param.u64 	%rd8, [_Z11convolutionPiS_S_ii_param_1];
	ld.param.u64 	%rd6, [_Z11convolutionPiS_S_ii_param_2];
	ld.param.u32 	%r65, [_Z11convolutionPiS_S_ii_param_3];
	ld.param.u32 	%r66, [_Z11convolutionPiS_S_ii_param_4];
	cvta.to.global.u64 	%rd1, %rd8;
	cvta.to.global.u64 	%rd2, %rd7;
	mov.u32 	%r67, %ctaid.x;
	mov.u32 	%r68, %ntid.x;
	mov.u32 	%r69, %tid.x;
	mad.lo.s32 	%r1, %r67, %r68, %r69;
	setp.ge.s32 	%p1, %r1, %r65;
	@%p1 bra 	$L__BB0_43;
	shr.u32 	%r71, %r66, 31;
	add.s32 	%r72, %r66, %r71;
	shr.s32 	%r73, %r72, 1;
	sub.s32 	%r2, %r1, %r73;
	setp.lt.s32 	%p2, %r66, 1;
	mov.b32 	%r112, 0;
	@%p2 bra 	$L__BB0_42;
	and.b32  	%r3, %r66, 7;
	setp.lt.u32 	%p3, %r66, 8;
	mov.b32 	%r128, 0;
	mov.u32 	%r112, %r128;
	@%p3 bra 	$L__BB0_21;
	and.b32  	%r128, %r66, 2147483640;
	mov.b32 	%r110, 0;
	mov.u32 	%r112, %r110;
$L__BB0_4:
	.pragma "nounroll";
	add.s32 	%r7, %r2, %r110;
	setp.lt.s32 	%p4, %r7, 0;
	setp.ge.s32 	%p5, %r7, %r65;
	mul.wide.u32 	%rd9, %r110, 4;
	add.s64 	%rd3, %rd1, %rd9;
	or.pred  	%p6, %p4, %p5;
	@%p6 bra 	$L__BB0_6;
	mul.wide.u32 	%rd10, %r7, 4;
	add.s64 	%rd11, %rd2, %rd10;
	ld.global.u32 	%r77, [%rd11];
	ld.global.u32 	%r78, [%rd3];
	mad.lo.s32 	%r112, %r78, %r77, %r112;
$L__BB0_6:
	add.s32 	%r10, %r7, 1;
	setp.lt.s32 	%p7, %r10, 0;
	setp.ge.s32 	%p8, %r10, %r65;
	or.pred  	%p9, %p7, %p8;
	@%p9 bra 	$L__BB0_8;
	mul.wide.u32 	%rd12, %r10, 4;
	add.s64 	%rd13, %rd2, %rd12;
	ld.global.u32 	%r79, [%rd13];
	ld.global.u32 	%r80, [%rd3+4];
	mad.lo.s32 	%r112, %r80, %r79, %r112;
$L__BB0_8:
	add.s32 	%r13, %r7, 2;
	setp.lt.s32 	%p10, %r13, 0;
	setp.ge.s32 	%p11, %r13, %r65;
	or.pred  	%p12, %p10, %p11;
	@%p12 bra 	$L__BB0_10;
	mul.wide.u32 	%rd14, %r13, 4;
	add.s64 	%rd15, %rd2, %rd14;
	ld.global.u32 	%r81, [%rd15];
	ld.global.u32 	%r82, [%rd3+8];
	mad.lo.s32 	%r112, %r82, %r81, %r112;
$L__BB0_10:
	add.s32 	%r16, %r7, 3;
	setp.lt.s32 	%p13, %r16, 0;
	setp.ge.s32 	%p14, %r16, %r65;
	or.pred  	%p15, %p13, %p14;
	@%p15 bra 	$L__BB0_12;
	mul.wide.u32 	%rd16, %r16, 4;
	add.s64 	%rd17, %rd2, %rd16;
	ld.global.u32 	%r83, [%rd17];
	ld.global.u32 	%r84, [%rd3+12];
	mad.lo.s32 	%r112, %r84, %r83, %r112;
$L__BB0_12:
	add.s32 	%r19, %r7, 4;
	setp.lt.s32 	%p16, %r19, 0;
	setp.ge.s32 	%p17, %r19, %r65;
	or.pred  	%p18, %p16, %p17;
	@%p18 bra 	$L__BB0_14;
	mul.wide.u32 	%rd18, %r19, 4;
	add.s64 	%rd19, %rd2, %rd18;
	ld.global.u32 	%r85, [%rd19];
	ld.global.u32 	%r86, [%rd3+16];
	mad.lo.s32 	%r112, %r86, %r85, %r112;
$L__BB0_14:
	add.s32 	%r22, %r7, 5;
	setp.lt.s32 	%p19, %r22, 0;
	setp.ge.s32 	%p20, %r22, %r65;
	or.pred  	%p21, %p19, %p20;
	@%p21 bra 	$L__BB0_16;
	mul.wide.u32 	%rd20, %r22, 4;
	add.s64 	%rd21, %rd2, %rd20;
	ld.global.u32 	%r87, [%rd21];
	ld.global.u32 	%r88, [%rd3+20];
	mad.lo.s32 	%r112, %r88, %r87, %r112;
$L__BB0_16:
	add.s32 	%r25, %r7, 6;
	setp.lt.s32 	%p22, %r25, 0;
	setp.ge.s32 	%p23, %r25, %r65;
	or.pred  	%p24, %p22, %p23;
	@%p24 bra 	$L__BB0_18;
	mul.wide.u32 	%rd22, %r25, 4;
	add.s64 	%rd23, %rd2, %rd22;
	ld.global.u32 	%r89, [%rd23];
	ld.global.u32 	%r90, [%rd3+24];
	mad.lo.s32 	%r112, %r90, %r89, %r112;
$L__BB0_18:
	add.s32 	%r28, %r7, 7;
	setp.lt.s32 	%p25, %r28, 0;
	setp.ge.s32 	%p26, %r28, %r65;
	or.pred  	%p27, %p25, %p26;
	@%p27 bra 	$L__BB0_20;
	mul.wide.u32 	%rd24, %r28, 4;
	add.s64 	%rd25, %rd2, %rd24;
	ld.global.u32 	%r91, [%rd25];
	ld.global.u32 	%r92, [%rd3+28];
	mad.lo.s32 	%r112, %r92, %r91, %r112;
$L__BB0_20:
	add.s32 	%r110, %r110, 8;
	setp.ne.s32 	%p28, %r110, %r128;
	@%p28 bra 	$L__BB0_4;
$L__BB0_21:
	setp.eq.s32 	%p29, %r3, 0;
	@%p29 bra 	$L__BB0_42;
	and.b32  	%r35, %r66, 3;
	setp.lt.u32 	%p30, %r3, 4;
	@%p30 bra 	$L__BB0_32;
	add.s32 	%r36, %r2, %r128;
	setp.lt.s32 	%p31, %r36, 0;
	setp.ge.s32 	%p32, %r36, %r65;
	mul.wide.u32 	%rd26, %r128, 4;
	add.s64 	%rd4, %rd1, %rd26;
	or.pred  	%p33, %p31, %p32;
	@%p33 bra 	$L__BB0_25;
	mul.wide.u32 	%rd27, %r36, 4;
	add.s64 	%rd28, %rd2, %rd27;
	ld.global.u32 	%r94, [%rd28];
	ld.global.u32 	%r95, [%rd4];
	mad.lo.s32 	%r112, %r95, %r94, %r112;
$L__BB0_25:
	add.s32 	%r39, %r36, 1;
	setp.lt.s32 	%p34, %r39, 0;
	setp.ge.s32 	%p35, %r39, %r65;
	or.pred  	%p36, %p34, %p35;
	@%p36 bra 	$L__BB0_27;
	mul.wide.u32 	%rd29, %r39, 4;
	add.s64 	%rd30, %rd2, %rd29;
	ld.global.u32 	%r96, [%rd30];
	ld.global.u32 	%r97, [%rd4+4];
	mad.lo.s32 	%r112, %r97, %r96, %r112;
$L__BB0_27:
	add.s32 	%r42, %r36, 2;
	setp.lt.s32 	%p37, %r42, 0;
	setp.ge.s32 	%p38, %r42, %r65;
	or.pred  	%p39, %p37, %p38;
	@%p39 bra 	$L__BB0_29;
	mul.wide.u32 	%rd31, %r42, 4;
	add.s64 	%rd32, %rd2, %rd31;
	ld.global.u32 	%r98, [%rd32];
	ld.global.u32 	%r99, [%rd4+8];
	mad.lo.s32 	%r112, %r99, %r98, %r112;
$L__BB0_29:
	add.s32 	%r45, %r36, 3;
	setp.lt.s32 	%p40, %r45, 0;
	setp.ge.s32 	%p41, %r45, %r65;
	or.pred  	%p42, %p40, %p41;
	@%p42 bra 	$L__BB0_31;
	mul.wide.u32 	%rd33, %r45, 4;
	add.s64 	%rd34, %rd2, %rd33;
	ld.global.u32 	%r100, [%rd34];
	ld.global.u32 	%r101, [%rd4+12];
	mad.lo.s32 	%r112, %r101, %r100, %r112;
$L__BB0_31:
	add.s32 	%r128, %r128, 4;
$L__BB0_32:
	setp.eq.s32 	%p43, %r35, 0;
	@%p43 bra 	$L__BB0_42;
	setp.eq.s32 	%p44, %r35, 1;
	@%p44 bra 	$L__BB0_39;
	add.s32 	%r52, %r2, %r128;
	setp.lt.s32 	%p45, %r52, 0;
	setp.ge.s32 	%p46, %r52, %r65;
	mul.wide.u32 	%rd35, %r128, 4;
	add.s64 	%rd5, %rd1, %rd35;
	or.pred  	%p47, %p45, %p46;
	@%p47 bra 	$L__BB0_36;
	mul.wide.u32 	%rd36, %r52, 4;
	add.s64 	%rd37, %rd2, %rd36;
	ld.global.u32 	%r103, [%rd37];
	ld.global.u32 	%r104, [%rd5];
	mad.lo.s32 	%r112, %r104, %r103, %r112;
$L__BB0_36:
	add.s32 	%r55, %r52, 1;
	setp.lt.s32 	%p48, %r55, 0;
	setp.ge.s32 	%p49, %r55, %r65;
	or.pred  	%p50, %p48, %p49;
	@%p50 bra 	$L__BB0_38;
	mul.wide.u32 	%rd38, %r55, 4;
	add.s64 	%rd39, %rd2, %rd38;
	ld.global.u32 	%r105, [%rd39];
	ld.global.u32 	%r106, [%rd5+4];
	mad.lo.s32 	%r112, %r106, %r105, %r112;
$L__BB0_38:
	add.s32 	%r128, %r128, 2;
$L__BB0_39:
	and.b32  	%r107, %r66, 1;
	setp.eq.b32 	%p51, %r107, 1;
	not.pred 	%p52, %p51;
	@%p52 bra 	$L__BB0_42;
	add.s32 	%r62, %r2, %r128;
	setp.lt.s32 	%p53, %r62, 0;
	setp.ge.s32 	%p54, %r62, %r65;
	or.pred  	%p55, %p53, %p54;
	@%p55 bra 	$L__BB0_42;
	mul.wide.u32 	%rd40, %r62, 4;
	add.s64 	%rd41, %rd2, %rd40;
	ld.global.u32 	%r108, [%rd41];
	mul.wide.u32 	%rd42, %r128, 4;
	add.s64 	%rd43, %rd1, %rd42;
	ld.global.u32 	%r109, [%rd43];
	mad.lo.s32 	%r112, %r109, %r108, %r112;
$L__BB0_42:
	cvta.to.global.u64 	%rd44, %rd6;
	mul.wide.s32 	%rd45, %r1, 4;
	add.s64 	%rd46, %rd44, %rd45;
	st.global.u32 	[%rd46], %r112;
$L__BB0_43:
	ret;

}


// ===== COMPILED SASS (sm_100) =====

	.target	sm_100

	.elftype	@"ET_EXEC"


//--------------------- .note.nv.tkinfo           --------------------------
	.section	.note.nv.tkinfo,"",@"SHT_NOTE"
	.sectionflags	@"SHF_NOTE_NV_TKINFO"
	.tkinfo
        /*0018*/ 	.word	0x00000002
        /*0030*/ 	.string	""
        /*0030*/ 	.string	"ptxas"
        /*0030*/ 	.string	"Cuda compilation tools, release 13.0, V13.0.88"
        /*0030*/ 	.string	"Build cuda_13.0.r13.0/compiler.36424714_0"
        /*0030*/ 	.string	"-arch sm_100 -m 64 "



//--------------------- .note.nv.cuinfo           --------------------------
	.section	.note.nv.cuinfo,"",@"SHT_NOTE"
	.sectionflags	@"SHF_NOTE_NV_CUINFO"
        /*0018*/ 	.short	0x0002
        /*001a*/ 	.short	0x0064
        /*001c*/ 	.short	0x0082
	.zero		2


//--------------------- .nv.info                  --------------------------
	.section	.nv.info,"",@"SHT_CUDA_INFO"
	.align	4


	//----- nvinfo : EIATTR_REGCOUNT
	.align		4
        /*0000*/ 	.byte	0x04, 0x2f
        /*0002*/ 	.short	(.L_1 - .L_0)
	.align		4
.L_0:
        /*0004*/ 	.word	index@(_Z11convolutionPiS_S_ii)
        /*0008*/ 	.word	0x00000020


	//----- nvinfo : EIATTR_FRAME_SIZE
	.align		4
.L_1:
        /*000c*/ 	.byte	0x04, 0x11
        /*000e*/ 	.short	(.L_3 - .L_2)
	.align		4
.L_2:
        /*0010*/ 	.word	index@(_Z11convolutionPiS_S_ii)
        /*0014*/ 	.word	0x00000000


	//----- nvinfo : EIATTR_MIN_STACK_SIZE
	.align		4
.L_3:
        /*0018*/ 	.byte	0x04, 0x12
        /*001a*/ 	.short	(.L_5 - .L_4)
	.align		4
.L_4:
        /*001c*/ 	.word	index@(_Z11convolutionPiS_S_ii)
        /*0020*/ 	.word	0x00000000
.L_5:


//--------------------- .nv.compat                --------------------------
	.section	.nv.compat,"",@"SHT_CUDA_COMPAT_INFO"
	.align	4
        /*0000*/ 	.byte	0x02, 0x09, 0x00, 0x00, 0x02, 0x02, 0x01, 0x00, 0x02, 0x05, 0x05, 0x00, 0x03, 0x07, 0x01, 0x01
        /*0010*/ 	.byte	0x02, 0x03, 0x00, 0x00, 0x02, 0x06, 0x01, 0x00, 0x04, 0x0b, 0x08, 0x00, 0x09, 0x00, 0x00, 0x00
        /*0020*/ 	.byte	0x00, 0x00, 0x00, 0x00


//--------------------- .nv.info._Z11convolutionPiS_S_ii --------------------------
	.section	.nv.info._Z11convolutionPiS_S_ii,"",@"SHT_CUDA_INFO"
	.sectionflags	@""
	.align	4


	//----- nvinfo : EIATTR_CUDA_API_VERSION
	.align		4
        /*0000*/ 	.byte	0x04, 0x37
        /*0002*/ 	.short	(.L_7 - .L_6)
.L_6:
        /*0004*/ 	.word	0x00000082


	//----- nvinfo : EIATTR_KPARAM_INFO
	.align		4
.L_7:
        /*0008*/ 	.byte	0x04, 0x17
        /*000a*/ 	.short	(.L_9 - .L_8)
.L_8:
        /*000c*/ 	.word	0x00000000
        /*0010*/ 	.short	0x0004
        /*0012*/ 	.short	0x001c
        /*0014*/ 	.byte	0x00, 0xf0, 0x11, 0x00


	//----- nvinfo : EIATTR_KPARAM_INFO
	.align		4
.L_9:
        /*0018*/ 	.byte	0x04, 0x17
        /*001a*/ 	.short	(.L_11 - .L_10)
.L_10:
        /*001c*/ 	.word	0x00000000
        /*0020*/ 	.short	0x0003
        /*0022*/ 	.short	0x0018
        /*0024*/ 	.byte	0x00, 0xf0, 0x11, 0x00


	//----- nvinfo : EIATTR_KPARAM_INFO
	.align		4
.L_11:
        /*0028*/ 	.byte	0x04, 0x17
        /*002a*/ 	.short	(.L_13 - .L_12)
.L_12:
        /*002c*/ 	.word	0x00000000
        /*0030*/ 	.short	0x0002
        /*0032*/ 	.short	0x0010
        /*0034*/ 	.byte	0x00, 0xf5, 0x21, 0x00


	//----- nvinfo : EIATTR_KPARAM_INFO
	.align		4
.L_13:
        /*0038*/ 	.byte	0x04, 0x17
        /*003a*/ 	.short	(.L_15 - .L_14)
.L_14:
        /*003c*/ 	.word	0x00000000
        /*0040*/ 	.short	0x0001
        /*0042*/ 	.short	0x0008
        /*0044*/ 	.byte	0x00, 0xf5, 0x21, 0x00


	//----- nvinfo : EIATTR_KPARAM_INFO
	.align		4
.L_15:
        /*0048*/ 	.byte	0x04, 0x17
        /*004a*/ 	.short	(.L_17 - .L_16)
.L_16:
        /*004c*/ 	.word	0x00000000
        /*0050*/ 	.short	0x0000
        /*0052*/ 	.short	0x0000
        /*0054*/ 	.byte	0x00, 0xf5, 0x21, 0x00


	//----- nvinfo : EIATTR_SPARSE_MMA_MASK
	.align		4
.L_17:
        /*0058*/ 	.byte	0x03, 0x50
        /*005a*/ 	.short	0x0000


	//----- nvinfo : EIATTR_MAXREG_COUNT
	.align		4
        /*005c*/ 	.byte	0x03, 0x1b
        /*005e*/ 	.short	0x00ff


	//----- nvinfo : EIATTR_MERCURY_ISA_VERSION
	.align		4
        /*0060*/ 	.byte	0x03, 0x5f
        /*0062*/ 	.short	0x0101


	//----- nvinfo : EIATTR_VRC_CTA_INIT_COUNT
	.align		4
        /*0064*/ 	.byte	0x02, 0x4a
	.zero		1
	.zero		1


	//----- nvinfo : EIATTR_EXIT_INSTR_OFFSETS
	.align		4
        /*0068*/ 	.byte	0x04, 0x1c
        /*006a*/ 	.short	(.L_19 - .L_18)


	//   ....[0]....
.L_18:
        /*006c*/ 	.word	0x00000070


	//   ....[1]....
        /*0070*/ 	.word	0x00000b20


	//----- nvinfo : EIATTR_CRS_STACK_SIZE
	.align		4
.L_19:
        /*0074*/ 	.byte	0x04, 0x1e
        /*0076*/ 	.short	(.L_21 - .L_20)
.L_20:
        /*0078*/ 	.word	0x00000000


	//----- nvinfo : EIATTR_CBANK_PARAM_SIZE
	.align		4
.L_21:
        /*007c*/ 	.byte	0x03, 0x19
        /*007e*/ 	.short	0x0020


	//----- nvinfo : EIATTR_PARAM_CBANK
	.align		4
        /*0080*/ 	.byte	0x04, 0x0a
        /*0082*/ 	.short	(.L_23 - .L_22)
	.align		4
.L_22:
        /*0084*/ 	.word	index@(.nv.constant0._Z11convolutionPiS_S_ii)
        /*0088*/ 	.short	0x0380
        /*008a*/ 	.short	0x0020


	//----- nvinfo : EIATTR_SW_WAR
	.align		4
.L_23:
        /*008c*/ 	.byte	0x04, 0x36
        /*008e*/ 	.short	(.L_25 - .L_24)
.L_24:
        /*0090*/ 	.word	0x00000008
.L_25:


//--------------------- .nv.callgraph             --------------------------
	.section	.nv.callgraph,"",@"SHT_CUDA_CALLGRAPH"
	.align	4
	.sectionentsize	8
	.align		4
        /*0000*/ 	.word	0x00000000
	.align		4
        /*0004*/ 	.word	0xffffffff
	.align		4
        /*0008*/ 	.word	0x00000000
	.align		4
        /*000c*/ 	.word	0xfffffffe
	.align		4
        /*0010*/ 	.word	0x00000000
	.align		4
        /*0014*/ 	.word	0xfffffffd
	.align		4
        /*0018*/ 	.word	0x00000000
	.align		4
        /*001c*/ 	.word	0xfffffffc


//--------------------- .text._Z11convolutionPiS_S_ii --------------------------
	.section	.text._Z11convolutionPiS_S_ii,"ax",@progbits
	.align	128
        .global         _Z11convolutionPiS_S_ii
        .type           _Z11convolutionPiS_S_ii,@function
        .size           _Z11convolutionPiS_S_ii,(.L_x_7 - _Z11convolutionPiS_S_ii)
        .other          _Z11convolutionPiS_S_ii,@"STO_CUDA_ENTRY STV_DEFAULT"
_Z11convolutionPiS_S_ii:
.text._Z11convolutionPiS_S_ii:
[----:B------:R-:W-:Y:S01]  /*0000*/  LDC R1, c[0x0][0x37c] ;  /* 0x0000df00ff017b82 */ /* 0x000fe20000000800 */
[----:B------:R-:W0:Y:S07]  /*0010*/  S2R R3, SR_TID.X ;  /* 0x0000000000037919 */ /* 0x000e2e0000002100 */
[----:B------:R-:W0:Y:S01]  /*0020*/  S2UR UR4, SR_CTAID.X ;  /* 0x00000000000479c3 */ /* 0x000e220000002500 */
[----:B------:R-:W1:Y:S07]  /*0030*/  LDCU UR5, c[0x0][0x398] ;  /* 0x00007300ff0577ac */ /* 0x000e6e0008000800 */
[----:B------:R-:W0:Y:S02]  /*0040*/  LDC R2, c[0x0][0x360] ;  /* 0x0000d800ff027b82 */ /* 0x000e240000000800 */
[----:B0-----:R-:W-:-:S05]  /*0050*/  IMAD R2, R2, UR4, R3 ;  /* 0x0000000402027c24 */ /* 0x001fca000f8e0203 */
[----:B-1----:R-:W-:-:S13]  /*0060*/  ISETP.GE.AND P0, PT, R2, UR5, PT ;  /* 0x0000000502007c0c */ /* 0x002fda000bf06270 */
[----:B------:R-:W-:Y:S05]  /*0070*/  @P0 EXIT ;  /* 0x000000000000094d */ /* 0x000fea0003800000 */
[----:B------:R-:W0:Y:S01]  /*0080*/  LDCU UR6, c[0x0][0x39c] ;  /* 0x00007380ff0677ac */ /* 0x000e220008000800 */
[----:B------:R-:W-:Y:S01]  /*0090*/  HFMA2 R0, -RZ, RZ, 0, 0 ;  /* 0x00000000ff007431 */ /* 0x000fe200000001ff */
[----:B------:R-:W1:Y:S01]  /*00a0*/  LDCU.64 UR8, c[0x0][0x358] ;  /* 0x00006b00ff0877ac */ /* 0x000e620008000a00 */
[----:B0-----:R-:W-:-:S09]  /*00b0*/  UISETP.GE.AND UP0, UPT, UR6, 0x1, UPT ;  /* 0x000000010600788c */ /* 0x001fd2000bf06270 */
[----:B-1----:R-:W-:Y:S05]  /*00c0*/  BRA.U !UP0, `(.L_x_0) ;  /* 0x0000000908887547 */ /* 0x002fea000b800000 */
[----:B------:R-:W-:Y:S01]  /*00d0*/  UISETP.GE.U32.AND UP0, UPT, UR6, 0x8, UPT ;  /* 0x000000080600788c */ /* 0x000fe2000bf06070 */
[----:B------:R-:W-:Y:S01]  /*00e0*/  IMAD.MOV.U32 R3, RZ, RZ, RZ ;  /* 0x000000ffff037224 */ /* 0x000fe200078e00ff */
[----:B------:R-:W-:Y:S01]  /*00f0*/  ULEA.HI UR4, UR6, UR6, URZ, 0x1 ;  /* 0x0000000606047291 */ /* 0x000fe2000f8f08ff */
[----:B------:R-:W-:Y:S01]  /*0100*/  MOV R0, RZ ;  /* 0x000000ff00007202 */ /* 0x000fe20000000f00 */
[----:B------:R-:W-:Y:S02]  /*0110*/  ULOP3.LUT UR7, UR6, 0x7, URZ, 0xc0, !UPT ;  /* 0x0000000706077892 */ /* 0x000fe4000f8ec0ff */
[----:B------:R-:W-:Y:S02]  /*0120*/  USHF.R.S32.HI UR4, URZ, 0x1, UR4 ;  /* 0x00000001ff047899 */ /* 0x000fe40008011404 */
[----:B------:R-:W-:-:S04]  /*0130*/  UISETP.NE.AND UP1, UPT, UR7, URZ, UPT ;  /* 0x000000ff0700728c */ /* 0x000fc8000bf25270 */
[----:B------:R-:W-:Y:S01]  /*0140*/  VIADD R4, R2, -UR4 ;  /* 0x8000000402047c36 */ /* 0x000fe20008000000 */
[----:B------:R-:W-:Y:S06]  /*0150*/  BRA.U !UP0, `(.L_x_1) ;  /* 0x0000000508287547 */ /* 0x000fec000b800000 */
[----:B------:R-:W0:Y:S01]  /*0160*/  LDC.64 R8, c[0x0][0x388] ;  /* 0x0000e200ff087b82 */ /* 0x000e220000000a00 */
[----:B------:R-:W-:Y:S01]  /*0170*/  ULOP3.LUT UR4, UR6, 0x7ffffff8, URZ, 0xc0, !UPT ;  /* 0x7ffffff806047892 */ /* 0x000fe2000f8ec0ff */
[----:B------:R-:W-:Y:S01]  /*0180*/  MOV R5, RZ ;  /* 0x000000ff00057202 */ /* 0x000fe20000000f00 */
[----:B------:R-:W-:Y:S01]  /*0190*/  IMAD.MOV.U32 R0, RZ, RZ, RZ ;  /* 0x000000ffff007224 */ /* 0x000fe200078e00ff */
[----:B------:R-:W1:Y:S03]  /*01a0*/  LDCU UR5, c[0x0][0x398] ;  /* 0x00007300ff0577ac */ /* 0x000e660008000800 */
[----:B------:R-:W-:-:S07]  /*01b0*/  MOV R3, UR4 ;  /* 0x0000000400037c02 */ /* 0x000fce0008000f00 */
.L_x_2:
[----:B------:R-:W-:Y:S02]  /*01c0*/  IMAD.IADD R27, R4, 0x1, R5 ;  /* 0x00000001041b7824 */ /* 0x000fe400078e0205 */
[----:B0-----:R-:W-:-:S03]  /*01d0*/  IMAD.WIDE.U32 R14, R5, 0x4, R8 ;  /* 0x00000004050e7825 */ /* 0x001fc600078e0008 */
[----:B-1----:R-:W-:-:S04]  /*01e0*/  ISETP.GE.AND P6, PT, R27, UR5, PT ;  /* 0x000000051b007c0c */ /* 0x002fc8000bfc6270 */
[----:B------:R-:W-:-:S13]  /*01f0*/  ISETP.LT.OR P6, PT, R27, RZ, P6 ;  /* 0x000000ff1b00720c */ /* 0x000fda00037c1670 */
[----:B------:R-:W0:Y:S01]  /*0200*/  @!P6 LDC.64 R6, c[0x0][0x380] ;  /* 0x0000e000ff06eb82 */ /* 0x000e220000000a00 */
[----:B------:R-:W2:Y:S01]  /*0210*/  @!P6 LDG.E R10, desc[UR8][R14.64] ;  /* 0x000000080e0ae981 */ /* 0x000ea2000c1e1900 */
[----:B0-----:R-:W-:-:S05]  /*0220*/  @!P6 IMAD.WIDE.U32 R6, R27, 0x4, R6 ;  /* 0x000000041b06e825 */ /* 0x001fca00078e0006 */
[----:B------:R0:W2:Y:S01]  /*0230*/  @!P6 LDG.E R11, desc[UR8][R6.64] ;  /* 0x00000008060be981 */ /* 0x0000a2000c1e1900 */
[C---:B------:R-:W-:Y:S01]  /*0240*/  VIADD R17, R27.reuse, 0x2 ;  /* 0x000000021b117836 */ /* 0x040fe20000000000 */
[----:B------:R-:W-:-:S04]  /*0250*/  IADD3 R16, PT, PT, R27, 0x1, RZ ;  /* 0x000000011b107810 */ /* 0x000fc80007ffe0ff */
[C---:B------:R-:W-:Y:S02]  /*0260*/  ISETP.GE.AND P5, PT, R16.reuse, UR5, PT ;  /* 0x0000000510007c0c */ /* 0x040fe4000bfa6270 */
[C---:B------:R-:W-:Y:S02]  /*0270*/  ISETP.GE.AND P4, PT, R17.reuse, UR5, PT ;  /* 0x0000000511007c0c */ /* 0x040fe4000bf86270 */
[----:B------:R-:W-:Y:S02]  /*0280*/  ISETP.LT.OR P5, PT, R16, RZ, P5 ;  /* 0x000000ff1000720c */ /* 0x000fe40002fa1670 */
[----:B------:R-:W-:Y:S01]  /*0290*/  ISETP.LT.OR P4, PT, R17, RZ, P4 ;  /* 0x000000ff1100720c */ /* 0x000fe20002781670 */
[C---:B0-----:R-:W-:Y:S01]  /*02a0*/  VIADD R6, R27.reuse, 0x4 ;  /* 0x000000041b067836 */ /* 0x041fe20000000000 */
[C---:B------:R-:W-:Y:S02]  /*02b0*/  IADD3 R23, PT, PT, R27.reuse, 0x3, RZ ;  /* 0x000000031b177810 */ /* 0x040fe40007ffe0ff */
[----:B------:R-:W-:-:S02]  /*02c0*/  IADD3 R7, PT, PT, R27, 0x5, RZ ;  /* 0x000000051b077810 */ /* 0x000fc40007ffe0ff */
[C---:B------:R-:W-:Y:S02]  /*02d0*/  ISETP.GE.AND P3, PT, R23.reuse, UR5, PT ;  /* 0x0000000517007c0c */ /* 0x040fe4000bf66270 */
[C---:B------:R-:W-:Y:S02]  /*02e0*/  ISETP.GE.AND P2, PT, R6.reuse, UR5, PT ;  /* 0x0000000506007c0c */ /* 0x040fe4000bf46270 */
[----:B------:R-:W-:Y:S01]  /*02f0*/  ISETP.LT.OR P3, PT, R23, RZ, P3 ;  /* 0x000000ff1700720c */ /* 0x000fe20001f61670 */
[----:B------:R-:W0:Y:S01]  /*0300*/  @!P5 LDC.64 R28, c[0x0][0x380] ;  /* 0x0000e000ff1cdb82 */ /* 0x000e220000000a00 */
[----:B------:R-:W-:Y:S01]  /*0310*/  ISETP.GE.AND P1, PT, R7, UR5, PT ;  /* 0x0000000507007c0c */ /* 0x000fe2000bf26270 */
[----:B------:R-:W-:Y:S01]  /*0320*/  VIADD R25, R27, 0x6 ;  /* 0x000000061b197836 */ /* 0x000fe20000000000 */
[----:B------:R-:W-:Y:S01]  /*0330*/  ISETP.LT.OR P2, PT, R6, RZ, P2 ;  /* 0x000000ff0600720c */ /* 0x000fe20001741670 */
[----:B------:R-:W3:Y:S04]  /*0340*/  @!P5 LDG.E R24, desc[UR8][R14.64+0x4] ;  /* 0x000004080e18d981 */ /* 0x000ee8000c1e1900 */
[----:B------:R-:W1:Y:S01]  /*0350*/  @!P4 LDC.64 R20, c[0x0][0x380] ;  /* 0x0000e000ff14cb82 */ /* 0x000e620000000a00 */
[----:B------:R-:W-:-:S02]  /*0360*/  ISETP.LT.OR P1, PT, R7, RZ, P1 ;  /* 0x000000ff0700720c */ /* 0x000fc40000f21670 */
[----:B------:R-:W-:-:S04]  /*0370*/  ISETP.GE.AND P0, PT, R25, UR5, PT ;  /* 0x0000000519007c0c */ /* 0x000fc8000bf06270 */
[----:B------:R-:W-:Y:S01]  /*0380*/  ISETP.LT.OR P0, PT, R25, RZ, P0 ;  /* 0x000000ff1900720c */ /* 0x000fe20000701670 */
[----:B------:R-:W4:Y:S01]  /*0390*/  @!P3 LDC.64 R18, c[0x0][0x380] ;  /* 0x0000e000ff12bb82 */ /* 0x000f220000000a00 */
[----:B------:R-:W-:Y:S01]  /*03a0*/  IADD3 R27, PT, PT, R27, 0x7, RZ ;  /* 0x000000071b1b7810 */ /* 0x000fe20007ffe0ff */
[----:B------:R-:W5:Y:S06]  /*03b0*/  @!P2 LDG.E R26, desc[UR8][R14.64+0x10] ;  /* 0x000010080e1aa981 */ /* 0x000f6c000c1e1900 */
[----:B------:R-:W4:Y:S01]  /*03c0*/  @!P2 LDC.64 R12, c[0x0][0x380] ;  /* 0x0000e000ff0cab82 */ /* 0x000f220000000a00 */
[----:B0-----:R-:W-:-:S06]  /*03d0*/  @!P5 IMAD.WIDE.U32 R28, R16, 0x4, R28 ;  /* 0x00000004101cd825 */ /* 0x001fcc00078e001c */
[----:B------:R-:W3:Y:S01]  /*03e0*/  @!P5 LDG.E R29, desc[UR8][R28.64] ;  /* 0x000000081c1dd981 */ /* 0x000ee2000c1e1900 */
[----:B-1----:R-:W-:Y:S02]  /*03f0*/  @!P4 IMAD.WIDE.U32 R20, R17, 0x4, R20 ;  /* 0x000000041114c825 */ /* 0x002fe400078e0014 */
[----:B------:R-:W0:Y:S04]  /*0400*/  @!P0 LDC.64 R16, c[0x0][0x380] ;  /* 0x0000e000ff108b82 */ /* 0x000e280000000a00 */
[----:B------:R-:W5:Y:S01]  /*0410*/  @!P4 LDG.E R21, desc[UR8][R20.64] ;  /* 0x000000081415c981 */ /* 0x000f62000c1e1900 */
[----:B----4-:R-:W-:-:S06]  /*0420*/  @!P3 IMAD.WIDE.U32 R18, R23, 0x4, R18 ;  /* 0x000000041712b825 */ /* 0x010fcc00078e0012 */
[----:B------:R-:W4:Y:S01]  /*0430*/  @!P3 LDG.E R19, desc[UR8][R18.64] ;  /* 0x000000081213b981 */ /* 0x000f22000c1e1900 */
[----:B------:R-:W-:-:S03]  /*0440*/  @!P2 IMAD.WIDE.U32 R12, R6, 0x4, R12 ;  /* 0x00000004060ca825 */ /* 0x000fc600078e000c */
[----:B------:R-:W5:Y:S04]  /*0450*/  @!P4 LDG.E R6, desc[UR8][R14.64+0x8] ;  /* 0x000008080e06c981 */ /* 0x000f68000c1e1900 */
[----:B------:R-:W4:Y:S01]  /*0460*/  @!P2 LDG.E R13, desc[UR8][R12.64] ;  /* 0x000000080c0da981 */ /* 0x000f22000c1e1900 */
[----:B0-----:R-:W-:-:S03]  /*0470*/  @!P0 IMAD.WIDE.U32 R16, R25, 0x4, R16 ;  /* 0x0000000419108825 */ /* 0x001fc600078e0010 */
[----:B------:R-:W4:Y:S04]  /*0480*/  @!P0 LDG.E R18, desc[UR8][R14.64+0x18] ;  /* 0x000018080e128981 */ /* 0x000f28000c1e1900 */
[----:B------:R-:W4:Y:S04]  /*0490*/  @!P1 LDG.E R25, desc[UR8][R14.64+0x14] ;  /* 0x000014080e199981 */ /* 0x000f28000c1e1900 */
[----:B------:R-:W4:Y:S01]  /*04a0*/  @!P0 LDG.E R17, desc[UR8][R16.64] ;  /* 0x0000000810118981 */ /* 0x000f22000c1e1900 */
[----:B--2---:R-:W-:Y:S02]  /*04b0*/  @!P6 IMAD R0, R11, R10, R0 ;  /* 0x0000000a0b00e224 */ /* 0x004fe400078e0200 */
[----:B------:R-:W0:Y:S01]  /*04c0*/  @!P1 LDC.64 R10, c[0x0][0x380] ;  /* 0x0000e000ff0a9b82 */ /* 0x000e220000000a00 */
[----:B------:R-:W-:-:S04]  /*04d0*/  ISETP.GE.AND P6, PT, R27, UR5, PT ;  /* 0x000000051b007c0c */ /* 0x000fc8000bfc6270 */
[----:B------:R-:W-:-:S13]  /*04e0*/  ISETP.LT.OR P6, PT, R27, RZ, P6 ;  /* 0x000000ff1b00720c */ /* 0x000fda00037c1670 */
[----:B------:R-:W1:Y:S01]  /*04f0*/  @!P6 LDC.64 R22, c[0x0][0x380] ;  /* 0x0000e000ff16eb82 */ /* 0x000e620000000a00 */
[----:B------:R-:W2:Y:S01]  /*0500*/  @!P6 LDG.E R20, desc[UR8][R14.64+0x1c] ;  /* 0x00001c080e14e981 */ /* 0x000ea2000c1e1900 */
[----:B0-----:R-:W-:-:S03]  /*0510*/  @!P1 IMAD.WIDE.U32 R10, R7, 0x4, R10 ;  /* 0x00000004070a9825 */ /* 0x001fc600078e000a */
[----:B------:R-:W4:Y:S04]  /*0520*/  @!P3 LDG.E R7, desc[UR8][R14.64+0xc] ;  /* 0x00000c080e07b981 */ /* 0x000f28000c1e1900 */
[----:B------:R-:W2:Y:S01]  /*0530*/  @!P1 LDG.E R10, desc[UR8][R10.64] ;  /* 0x000000080a0a9981 */ /* 0x000ea2000c1e1900 */
[----:B-1----:R-:W-:-:S06]  /*0540*/  @!P6 IMAD.WIDE.U32 R22, R27, 0x4, R22 ;  /* 0x000000041b16e825 */ /* 0x002fcc00078e0016 */
[----:B------:R-:W2:Y:S01]  /*0550*/  @!P6 LDG.E R23, desc[UR8][R22.64] ;  /* 0x000000081617e981 */ /* 0x000ea2000c1e1900 */
[----:B---3--:R-:W-:Y:S01]  /*0560*/  @!P5 IMAD R0, R29, R24, R0 ;  /* 0x000000181d00d224 */ /* 0x008fe200078e0200 */
[----:B------:R-:W-:-:S03]  /*0570*/  IADD3 R5, PT, PT, R5, 0x8, RZ ;  /* 0x0000000805057810 */ /* 0x000fc60007ffe0ff */
[----:B-----5:R-:W-:-:S04]  /*0580*/  @!P4 IMAD R0, R21, R6, R0 ;  /* 0x000000061500c224 */ /* 0x020fc800078e0200 */
[----:B----4-:R-:W-:-:S04]  /*0590*/  @!P3 IMAD R0, R19, R7, R0 ;  /* 0x000000071300b224 */ /* 0x010fc800078e0200 */
[----:B------:R-:W-:-:S04]  /*05a0*/  @!P2 IMAD R0, R13, R26, R0 ;  /* 0x0000001a0d00a224 */ /* 0x000fc800078e0200 */
[----:B--2---:R-:W-:Y:S01]  /*05b0*/  @!P1 IMAD R0, R10, R25, R0 ;  /* 0x000000190a009224 */ /* 0x004fe200078e0200 */
[----:B------:R-:W-:-:S03]  /*05c0*/  ISETP.NE.AND P1, PT, R5, R3, PT ;  /* 0x000000030500720c */ /* 0x000fc60003f25270 */
[----:B------:R-:W-:-:S04]  /*05d0*/  @!P0 IMAD R0, R17, R18, R0 ;  /* 0x0000001211008224 */ /* 0x000fc800078e0200 */
[----:B------:R-:W-:-:S06]  /*05e0*/  @!P6 IMAD R0, R23, R20, R0 ;  /* 0x000000141700e224 */ /* 0x000fcc00078e0200 */
[----:B------:R-:W-:Y:S05]  /*05f0*/  @P1 BRA `(.L_x_2) ;  /* 0xfffffff800f01947 */ /* 0x000fea000383ffff */
.L_x_1:
[----:B------:R-:W-:Y:S05]  /*0600*/  BRA.U !UP1, `(.L_x_0) ;  /* 0x0000000509387547 */ /* 0x000fea000b800000 */
[----:B------:R-:W0:Y:S01]  /*0610*/  LDCU UR4, c[0x0][0x39c] ;  /* 0x00007380ff0477ac */ /* 0x000e220008000800 */
[----:B------:R-:W-:Y:S02]  /*0620*/  UISETP.GE.U32.AND UP0, UPT, UR7, 0x4, UPT ;  /* 0x000000040700788c */ /* 0x000fe4000bf06070 */
[----:B0-----:R-:W-:-:S04]  /*0630*/  ULOP3.LUT UR6, UR4, 0x3, URZ, 0xc0, !UPT ;  /* 0x0000000304067892 */ /* 0x001fc8000f8ec0ff */
[----:B------:R-:W-:-:S03]  /*0640*/  UISETP.NE.AND UP1, UPT, UR6, URZ, UPT ;  /* 0x000000ff0600728c */ /* 0x000fc6000bf25270 */
[----:B------:R-:W-:Y:S08]  /*0650*/  BRA.U !UP0, `(.L_x_3) ;  /* 0x00000001088c7547 */ /* 0x000ff0000b800000 */
[----:B------:R-:W-:Y:S01]  /*0660*/  IMAD.IADD R17, R4, 0x1, R3 ;  /* 0x0000000104117824 */ /* 0x000fe200078e0203 */
[----:B------:R-:W0:Y:S03]  /*0670*/  LDC.64 R8, c[0x0][0x388] ;  /* 0x0000e200ff087b82 */ /* 0x000e260000000a00 */
[C---:B------:R-:W-:Y:S01]  /*0680*/  VIADD R5, R17.reuse, 0x3 ;  /* 0x0000000311057836 */ /* 0x040fe20000000000 */
[C---:B------:R-:W-:Y:S02]  /*0690*/  ISETP.GE.AND P0, PT, R17.reuse, UR5, PT ;  /* 0x0000000511007c0c */ /* 0x040fe4000bf06270 */
[C---:B------:R-:W-:Y:S02]  /*06a0*/  IADD3 R19, PT, PT, R17.reuse, 0x1, RZ ;  /* 0x0000000111137810 */ /* 0x040fe40007ffe0ff */
[C---:B------:R-:W-:Y:S02]  /*06b0*/  IADD3 R21, PT, PT, R17.reuse, 0x2, RZ ;  /* 0x0000000211157810 */ /* 0x040fe40007ffe0ff */
[----:B------:R-:W-:-:S02]  /*06c0*/  ISETP.LT.OR P0, PT, R17, RZ, P0 ;  /* 0x000000ff1100720c */ /* 0x000fc40000701670 */
[----:B------:R-:W-:Y:S02]  /*06d0*/  ISETP.GE.AND P1, PT, R19, UR5, PT ;  /* 0x0000000513007c0c */ /* 0x000fe4000bf26270 */
[----:B------:R-:W-:Y:S02]  /*06e0*/  ISETP.GE.AND P2, PT, R21, UR5, PT ;  /* 0x0000000515007c0c */ /* 0x000fe4000bf46270 */
[----:B------:R-:W-:Y:S02]  /*06f0*/  ISETP.LT.OR P1, PT, R19, RZ, P1 ;  /* 0x000000ff1300720c */ /* 0x000fe40000f21670 */
[----:B------:R-:W-:Y:S02]  /*0700*/  ISETP.LT.OR P2, PT, R21, RZ, P2 ;  /* 0x000000ff1500720c */ /* 0x000fe40001741670 */
[----:B------:R-:W-:-:S03]  /*0710*/  ISETP.GE.AND P3, PT, R5, UR5, PT ;  /* 0x0000000505007c0c */ /* 0x000fc6000bf66270 */
[----:B------:R-:W1:Y:S01]  /*0720*/  @!P0 LDC.64 R14, c[0x0][0x380] ;  /* 0x0000e000ff0e8b82 */ /* 0x000e620000000a00 */
[----:B------:R-:W-:Y:S01]  /*0730*/  ISETP.LT.OR P3, PT, R5, RZ, P3 ;  /* 0x000000ff0500720c */ /* 0x000fe20001f61670 */
[----:B0-----:R-:W-:-:S05]  /*0740*/  IMAD.WIDE.U32 R8, R3, 0x4, R8 ;  /* 0x0000000403087825 */ /* 0x001fca00078e0008 */
[----:B------:R-:W2:Y:S01]  /*0750*/  @!P0 LDG.E R16, desc[UR8][R8.64] ;  /* 0x0000000808108981 */ /* 0x000ea2000c1e1900 */
[----:B------:R-:W0:Y:S06]  /*0760*/  @!P1 LDC.64 R12, c[0x0][0x380] ;  /* 0x0000e000ff0c9b82 */ /* 0x000e2c0000000a00 */
[----:B------:R-:W3:Y:S02]  /*0770*/  @!P3 LDG.E R18, desc[UR8][R8.64+0xc] ;  /* 0x00000c080812b981 */ /* 0x000ee4000c1e1900 */
[----:B------:R-:W4:Y:S08]  /*0780*/  @!P2 LDC.64 R10, c[0x0][0x380] ;  /* 0x0000e000ff0aab82 */ /* 0x000f300000000a00 */
[----:B------:R-:W5:Y:S01]  /*0790*/  @!P3 LDC.64 R6, c[0x0][0x380] ;  /* 0x0000e000ff06bb82 */ /* 0x000f620000000a00 */
[----:B-1----:R-:W-:-:S02]  /*07a0*/  @!P0 IMAD.WIDE.U32 R14, R17, 0x4, R14 ;  /* 0x00000004110e8825 */ /* 0x002fc400078e000e */
[----:B------:R-:W3:Y:S04]  /*07b0*/  @!P1 LDG.E R17, desc[UR8][R8.64+0x4] ;  /* 0x0000040808119981 */ /* 0x000ee8000c1e1900 */
[----:B------:R-:W2:Y:S01]  /*07c0*/  @!P0 LDG.E R15, desc[UR8][R14.64] ;  /* 0x000000080e0f8981 */ /* 0x000ea2000c1e1900 */
[----:B0-----:R-:W-:-:S06]  /*07d0*/  @!P1 IMAD.WIDE.U32 R12, R19, 0x4, R12 ;  /* 0x00000004130c9825 */ /* 0x001fcc00078e000c */
[----:B------:R-:W3:Y:S01]  /*07e0*/  @!P1 LDG.E R13, desc[UR8][R12.64] ;  /* 0x000000080c0d9981 */ /* 0x000ee2000c1e1900 */
[----:B----4-:R-:W-:-:S06]  /*07f0*/  @!P2 IMAD.WIDE.U32 R10, R21, 0x4, R10 ;  /* 0x00000004150aa825 */ /* 0x010fcc00078e000a */
[----:B------:R-:W4:Y:S01]  /*0800*/  @!P2 LDG.E R11, desc[UR8][R10.64] ;  /* 0x000000080a0ba981 */ /* 0x000f22000c1e1900 */
[----:B-----5:R-:W-:-:S03]  /*0810*/  @!P3 IMAD.WIDE.U32 R6, R5, 0x4, R6 ;  /* 0x000000040506b825 */ /* 0x020fc600078e0006 */
[----:B------:R-:W4:Y:S04]  /*0820*/  @!P2 LDG.E R5, desc[UR8][R8.64+0x8] ;  /* 0x000008080805a981 */ /* 0x000f28000c1e1900 */
[----:B------:R-:W5:Y:S01]  /*0830*/  @!P3 LDG.E R7, desc[UR8][R6.64] ;  /* 0x000000080607b981 */ /* 0x000f62000c1e1900 */
[----:B------:R-:W-:Y:S01]  /*0840*/  IADD3 R3, PT, PT, R3, 0x4, RZ ;  /* 0x0000000403037810 */ /* 0x000fe20007ffe0ff */
[----:B--2---:R-:W-:-:S04]  /*0850*/  @!P0 IMAD R0, R15, R16, R0 ;  /* 0x000000100f008224 */ /* 0x004fc800078e0200 */
[----:B---3--:R-:W-:-:S04]  /*0860*/  @!P1 IMAD R0, R13, R17, R0 ;  /* 0x000000110d009224 */ /* 0x008fc800078e0200 */
[----:B----4-:R-:W-:-:S04]  /*0870*/  @!P2 IMAD R0, R11, R5, R0 ;  /* 0x000000050b00a224 */ /* 0x010fc800078e0200 */
[----:B-----5:R-:W-:-:S07]  /*0880*/  @!P3 IMAD R0, R7, R18, R0 ;  /* 0x000000120700b224 */ /* 0x020fce00078e0200 */
.L_x_3:
[----:B------:R-:W-:Y:S05]  /*0890*/  BRA.U !UP1, `(.L_x_0) ;  /* 0x0000000109947547 */ /* 0x000fea000b800000 */
[----:B------:R-:W-:Y:S02]  /*08a0*/  UISETP.NE.AND UP0, UPT, UR6, 0x1, UPT ;  /* 0x000000010600788c */ /* 0x000fe4000bf05270 */
[----:B------:R-:W-:-:S04]  /*08b0*/  ULOP3.LUT UR4, UR4, 0x1, URZ, 0xc0, !UPT ;  /* 0x0000000104047892 */ /* 0x000fc8000f8ec0ff */
[----:B------:R-:W-:-:S03]  /*08c0*/  UISETP.NE.U32.AND UP1, UPT, UR4, 0x1, UPT ;  /* 0x000000010400788c */ /* 0x000fc6000bf25070 */
[----:B------:R-:W-:Y:S08]  /*08d0*/  BRA.U !UP0, `(.L_x_4) ;  /* 0x00000001084c7547 */ /* 0x000ff0000b800000 */
[----:B------:R-:W-:Y:S01]  /*08e0*/  IADD3 R5, PT, PT, R4, R3, RZ ;  /* 0x0000000304057210 */ /* 0x000fe20007ffe0ff */
[----:B------:R-:W0:Y:S03]  /*08f0*/  LDC.64 R6, c[0x0][0x388] ;  /* 0x0000e200ff067b82 */ /* 0x000e260000000a00 */
[C---:B------:R-:W-:Y:S01]  /*0900*/  ISETP.GE.AND P0, PT, R5.reuse, UR5, PT ;  /* 0x0000000505007c0c */ /* 0x040fe2000bf06270 */
[----:B------:R-:W-:-:S03]  /*0910*/  VIADD R15, R5, 0x1 ;  /* 0x00000001050f7836 */ /* 0x000fc60000000000 */
[----:B------:R-:W-:Y:S02]  /*0920*/  ISETP.LT.OR P0, PT, R5, RZ, P0 ;  /* 0x000000ff0500720c */ /* 0x000fe40000701670 */
[----:B------:R-:W-:-:S04]  /*0930*/  ISETP.GE.AND P1, PT, R15, UR5, PT ;  /* 0x000000050f007c0c */ /* 0x000fc8000bf26270 */
[----:B------:R-:W-:-:S07]  /*0940*/  ISETP.LT.OR P1, PT, R15, RZ, P1 ;  /* 0x000000ff0f00720c */ /* 0x000fce0000f21670 */
[----:B------:R-:W1:Y:S01]  /*0950*/  @!P0 LDC.64 R8, c[0x0][0x380] ;  /* 0x0000e000ff088b82 */ /* 0x000e620000000a00 */
[----:B0-----:R-:W-:-:S07]  /*0960*/  IMAD.WIDE.U32 R10, R3, 0x4, R6 ;  /* 0x00000004030a7825 */ /* 0x001fce00078e0006 */
[----:B------:R-:W0:Y:S01]  /*0970*/  @!P1 LDC.64 R12, c[0x0][0x380] ;  /* 0x0000e000ff0c9b82 */ /* 0x000e220000000a00 */
[----:B-1----:R-:W-:Y:S02]  /*0980*/  @!P0 IMAD.WIDE.U32 R6, R5, 0x4, R8 ;  /* 0x0000000405068825 */ /* 0x002fe400078e0008 */
[----:B------:R-:W2:Y:S04]  /*0990*/  @!P0 LDG.E R5, desc[UR8][R10.64] ;  /* 0x000000080a058981 */ /* 0x000ea8000c1e1900 */
[----:B------:R-:W2:Y:S01]  /*09a0*/  @!P0 LDG.E R7, desc[UR8][R6.64] ;  /* 0x0000000806078981 */ /* 0x000ea2000c1e1900 */
[----:B0-----:R-:W-:-:S03]  /*09b0*/  @!P1 IMAD.WIDE.U32 R8, R15, 0x4, R12 ;  /* 0x000000040f089825 */ /* 0x001fc600078e000c */
[----:B------:R-:W3:Y:S04]  /*09c0*/  @!P1 LDG.E R12, desc[UR8][R10.64+0x4] ;  /* 0x000004080a0c9981 */ /* 0x000ee8000c1e1900 */
[----:B------:R-:W3:Y:S01]  /*09d0*/  @!P1 LDG.E R9, desc[UR8][R8.64] ;  /* 0x0000000808099981 */ /* 0x000ee2000c1e1900 */
[----:B------:R-:W-:Y:S01]  /*09e0*/  IADD3 R3, PT, PT, R3, 0x2, RZ ;  /* 0x0000000203037810 */ /* 0x000fe20007ffe0ff */
[----:B--2---:R-:W-:-:S04]  /*09f0*/  @!P0 IMAD R0, R7, R5, R0 ;  /* 0x0000000507008224 */ /* 0x004fc800078e0200 */
[----:B---3--:R-:W-:-:S07]  /*0a00*/  @!P1 IMAD R0, R9, R12, R0 ;  /* 0x0000000c09009224 */ /* 0x008fce00078e0200 */
.L_x_4:
[----:B------:R-:W-:Y:S05]  /*0a10*/  BRA.U UP1, `(.L_x_0) ;  /* 0x0000000101347547 */ /* 0x000fea000b800000 */
[----:B------:R-:W-:Y:S01]  /*0a20*/  IADD3 R9, PT, PT, R4, R3, RZ ;  /* 0x0000000304097210 */ /* 0x000fe20007ffe0ff */
[----:B------:R-:W-:Y:S03]  /*0a30*/  BSSY.RECONVERGENT B0, `(.L_x_0) ;  /* 0x000000b000007945 */ /* 0x000fe60003800200 */
[----:B------:R-:W-:-:S04]  /*0a40*/  ISETP.GE.AND P0, PT, R9, UR5, PT ;  /* 0x0000000509007c0c */ /* 0x000fc8000bf06270 */
[----:B------:R-:W-:-:S13]  /*0a50*/  ISETP.LT.OR P0, PT, R9, RZ, P0 ;  /* 0x000000ff0900720c */ /* 0x000fda0000701670 */
[----:B------:R-:W-:Y:S05]  /*0a60*/  @P0 BRA `(.L_x_5) ;  /* 0x00000000001c0947 */ /* 0x000fea0003800000 */
[----:B------:R-:W0:Y:S08]  /*0a70*/  LDC.64 R4, c[0x0][0x380] ;  /* 0x0000e000ff047b82 */ /* 0x000e300000000a00 */
[----:B------:R-:W1:Y:S01]  /*0a80*/  LDC.64 R6, c[0x0][0x388] ;  /* 0x0000e200ff067b82 */ /* 0x000e620000000a00 */
[----:B0-----:R-:W-:-:S06]  /*0a90*/  IMAD.WIDE.U32 R4, R9, 0x4, R4 ;  /* 0x0000000409047825 */ /* 0x001fcc00078e0004 */
[----:B------:R-:W2:Y:S01]  /*0aa0*/  LDG.E R5, desc[UR8][R4.64] ;  /* 0x0000000804057981 */ /* 0x000ea2000c1e1900 */
[----:B-1----:R-:W-:-:S06]  /*0ab0*/  IMAD.WIDE.U32 R6, R3, 0x4, R6 ;  /* 0x0000000403067825 */ /* 0x002fcc00078e0006 */
[----:B------:R-:W2:Y:S02]  /*0ac0*/  LDG.E R6, desc[UR8][R6.64] ;  /* 0x0000000806067981 */ /* 0x000ea4000c1e1900 */
[----:B--2---:R-:W-:-:S07]  /*0ad0*/  IMAD R0, R5, R6, R0 ;  /* 0x0000000605007224 */ /* 0x004fce00078e0200 */
.L_x_5:
[----:B------:R-:W-:Y:S05]  /*0ae0*/  BSYNC.RECONVERGENT B0 ;  /* 0x0000000000007941 */ /* 0x000fea0003800200 */
.L_x_0:
[----:B------:R-:W0:Y:S02]  /*0af0*/  LDC.64 R4, c[0x0][0x390] ;  /* 0x0000e400ff047b82 */ /* 0x000e240000000a00 */
[----:B0-----:R-:W-:-:S05]  /*0b00*/  IMAD.WIDE R2, R2, 0x4, R4 ;  /* 0x0000000402027825 */ /* 0x001fca00078e0204 */
[----:B------:R-:W-:Y:S01]  /*0b10*/  STG.E desc[UR8][R2.64], R0 ;  /* 0x0000000002007986 */ /* 0x000fe2000c101908 */
[----:B------:R-:W-:Y:S05]  /*0b20*/  EXIT ;  /* 0x000000000000794d */ /* 0x000fea0003800000 */
.L_x_6:
[----:B------:R-:W-:-:S00]  /*0b30*/  BRA `(.L_x_6) ;  /* 0xfffffffc00fc7947 */ /* 0x000fc0000383ffff */
[----:B------:R-:W-:-:S00]  /*0b40*/  NOP ;  /* 0x0000000000007918 */ /* 0x000fc00000000000 */
        /* <DEDUP_REMOVED lines=11> */
.L_x_7:


//--------------------- .nv.shared.reserved.0     --------------------------
	.section	.nv.shared.reserved.0,"aw",@nobits
	.weak		__nv_reservedSMEM_offset_0_alias
	.size		__nv_reservedSMEM_offset_0_alias, 0, 64
	.other		__nv_reservedSMEM_offset_0_alias,@"STO_CUDA_RESERVED_SHARED STV_DEFAULT"
__nv_reservedSMEM_offset_0_alias:
	.zero		0
	.zero		64


//--------------------- .nv.constant0._Z11convolutionPiS_S_ii --------------------------
	.section	.nv.constant0._Z11convolutionPiS_S_ii,"a",@progbits
	.sectionflags	@""
	.align	4
.nv.constant0._Z11convolutionPiS_S_ii:
	.zero		928


//--------------------- SYMBOLS --------------------------

	.type		.nv.reservedSmem.offset0,@object
	.size		.nv.reservedSmem.offset0,0x4
